//
// Generated by NVIDIA NVVM Compiler
//
// Compiler Build ID: CL-36424714
// Cuda compilation tools, release 13.0, V13.0.88
// Based on NVVM 20.0.0
//

.version 9.0
.target sm_100
.address_size 64

	// .globl	_Z7dkernelv
.extern .func  (.param .b32 func_retval0) vprintf
(
	.param .b64 vprintf_param_0,
	.param .b64 vprintf_param_1
)
;
.global .align 1 .b8 $str[3] = {37, 100};

.visible .entry _Z7dkernelv()
{
	.local .align 8 .b8 	__local_depot0[8];
	.reg .b64 	%SP;
	.reg .b64 	%SPL;
	.reg .pred 	%p<2>;
	.reg .b32 	%r<5>;
	.reg .b64 	%rd<5>;

	mov.u64 	%SPL, __local_depot0;
	cvta.local.u64 	%SP, %SPL;
	mov.u32 	%r1, %tid.x;
	setp.ne.s32 	%p1, %r1, 0;
	@%p1 bra 	$L__BB0_2;
	add.u64 	%rd1, %SP, 0;
	add.u64 	%rd2, %SPL, 0;
	mov.u32 	%r2, %ntid.x;
	st.local.u32 	[%rd2], %r2;
	mov.u64 	%rd3, $str;
	cvta.global.u64 	%rd4, %rd3;
	{ // callseq 0, 0
	.param .b64 param0;
	st.param.b64 	[param0], %rd4;
	.param .b64 param1;
	st.param.b64 	[param1], %rd1;
	.param .b32 retval0;
	call.uni (retval0), 
	vprintf, 
	(
	param0, 
	param1
	);
	ld.param.b32 	%r3, [retval0];
	} // callseq 0
$L__BB0_2:
	ret;

}


// ===== COMPILED SASS (sm_100) =====

	.target	sm_100

	.elftype	@"ET_EXEC"


//--------------------- .note.nv.tkinfo           --------------------------
	.section	.note.nv.tkinfo,"",@"SHT_NOTE"
	.sectionflags	@"SHF_NOTE_NV_TKINFO"
	.tkinfo
        /*0018*/ 	.word	0x00000002
        /*0030*/ 	.string	""
        /*0030*/ 	.string	"ptxas"
        /*0030*/ 	.string	"Cuda compilation tools, release 13.0, V13.0.88"
        /*0030*/ 	.string	"Build cuda_13.0.r13.0/compiler.36424714_0"
        /*0030*/ 	.string	"-arch sm_100 -m 64 "



//--------------------- .note.nv.cuinfo           --------------------------
	.section	.note.nv.cuinfo,"",@"SHT_NOTE"
	.sectionflags	@"SHF_NOTE_NV_CUINFO"
        /*0018*/ 	.short	0x0002
        /*001a*/ 	.short	0x0064
        /*001c*/ 	.short	0x0082
	.zero		2


//--------------------- .nv.info                  --------------------------
	.section	.nv.info,"",@"SHT_CUDA_INFO"
	.align	4


	//----- nvinfo : EIATTR_REGCOUNT
	.align		4
        /*0000*/ 	.byte	0x04, 0x2f
        /*0002*/ 	.short	(.L_2 - .L_1)
	.align		4
.L_1:
        /*0004*/ 	.word	index@(_Z7dkernelv)
        /*0008*/ 	.word	0x00000018


	//----- nvinfo : EIATTR_FRAME_SIZE
	.align		4
.L_2:
        /*000c*/ 	.byte	0x04, 0x11
        /*000e*/ 	.short	(.L_4 - .L_3)
	.align		4
.L_3:
        /*0010*/ 	.word	index@(_Z7dkernelv)
        /*0014*/ 	.word	0x00000008


	//----- nvinfo : EIATTR_MIN_STACK_SIZE
	.align		4
.L_4:
        /*0018*/ 	.byte	0x04, 0x12
        /*001a*/ 	.short	(.L_6 - .L_5)
	.align		4
.L_5:
        /*001c*/ 	.word	index@(_Z7dkernelv)
        /*0020*/ 	.word	0x00000008
.L_6:


//--------------------- .nv.compat                --------------------------
	.section	.nv.compat,"",@"SHT_CUDA_COMPAT_INFO"
	.align	4
        /*0000*/ 	.byte	0x02, 0x09, 0x00, 0x00, 0x02, 0x02, 0x01, 0x00, 0x02, 0x05, 0x05, 0x00, 0x03, 0x07, 0x01, 0x01
        /*0010*/ 	.byte	0x02, 0x03, 0x00, 0x00, 0x02, 0x06, 0x01, 0x00, 0x04, 0x0b, 0x08, 0x00, 0x09, 0x00, 0x00, 0x00
        /*0020*/ 	.byte	0x00, 0x00, 0x00, 0x00


//--------------------- .nv.info._Z7dkernelv      --------------------------
	.section	.nv.info._Z7dkernelv,"",@"SHT_CUDA_INFO"
	.sectionflags	@""
	.align	4


	//----- nvinfo : EIATTR_CUDA_API_VERSION
	.align		4
        /*0000*/ 	.byte	0x04, 0x37
        /*0002*/ 	.short	(.L_8 - .L_7)
.L_7:
        /*0004*/ 	.word	0x00000082


	//----- nvinfo : EIATTR_SPARSE_MMA_MASK
	.align		4
.L_8:
        /*0008*/ 	.byte	0x03, 0x50
        /*000a*/ 	.short	0x0000


	//----- nvinfo : EIATTR_MAXREG_COUNT
	.align		4
        /*000c*/ 	.byte	0x03, 0x1b
        /*000e*/ 	.short	0x00ff


	//----- nvinfo : EIATTR_EXTERNS
	.align		4
        /*0010*/ 	.byte	0x04, 0x0f
        /*0012*/ 	.short	(.L_10 - .L_9)


	//   ....[0]....
	.align		4
.L_9:
        /*0014*/ 	.word	index@(vprintf)


	//----- nvinfo : EIATTR_MERCURY_ISA_VERSION
	.align		4
.L_10:
        /*0018*/ 	.byte	0x03, 0x5f
        /*001a*/ 	.short	0x0101


	//----- nvinfo : EIATTR_VRC_CTA_INIT_COUNT
	.align		4
        /*001c*/ 	.byte	0x02, 0x4a
	.zero		1
	.zero		1


	//----- nvinfo : EIATTR_SYSCALL_OFFSETS
	.align		4
        /*0020*/ 	.byte	0x04, 0x46
        /*0022*/ 	.short	(.L_12 - .L_11)


	//   ....[0]....
.L_11:
        /*0024*/ 	.word	0x00000110


	//----- nvinfo : EIATTR_EXIT_INSTR_OFFSETS
	.align		4
.L_12:
        /*0028*/ 	.byte	0x04, 0x1c
        /*002a*/ 	.short	(.L_14 - .L_13)


	//   ....[0]....
.L_13:
        /*002c*/ 	.word	0x00000080


	//   ....[1]....
        /*0030*/ 	.word	0x00000120


	//----- nvinfo : EIATTR_CRS_STACK_SIZE
	.align		4
.L_14:
        /*0034*/ 	.byte	0x04, 0x1e
        /*0036*/ 	.short	(.L_16 - .L_15)
.L_15:
        /*0038*/ 	.word	0x00000000


	//----- nvinfo : EIATTR_SW_WAR
	.align		4
.L_16:
        /*003c*/ 	.byte	0x04, 0x36
        /*003e*/ 	.short	(.L_18 - .L_17)
.L_17:
        /*0040*/ 	.word	0x00000008
.L_18:


//--------------------- .nv.callgraph             --------------------------
	.section	.nv.callgraph,"",@"SHT_CUDA_CALLGRAPH"
	.align	4
	.sectionentsize	8
	.align		4
        /*0000*/ 	.word	0x00000000
	.align		4
        /*0004*/ 	.word	0xffffffff
	.align		4
        /*0008*/ 	.word	index@(_Z7dkernelv)
	.align		4
        /*000c*/ 	.word	index@(vprintf)
	.align		4
        /*0010*/ 	.word	0x00000000
	.align		4
        /*0014*/ 	.word	0xfffffffe
	.align		4
        /*0018*/ 	.word	0x00000000
	.align		4
        /*001c*/ 	.word	0xfffffffd
	.align		4
        /*0020*/ 	.word	0x00000000
	.align		4
        /*0024*/ 	.word	0xfffffffc


//--------------------- .nv.constant4             --------------------------
	.section	.nv.constant4,"a",@progbits
	.align	8
	.align		8
.nv.constant4:
        /*0000*/ 	.dword	vprintf
	.align		8
        /*0008*/ 	.dword	$str


//--------------------- .text._Z7dkernelv         --------------------------
	.section	.text._Z7dkernelv,"ax",@progbits
	.align	128
        .global         _Z7dkernelv
        .type           _Z7dkernelv,@function
        .size           _Z7dkernelv,(.L_x_2 - _Z7dkernelv)
        .other          _Z7dkernelv,@"STO_CUDA_ENTRY STV_DEFAULT"
_Z7dkernelv:
.text._Z7dkernelv:
[----:B------:R-:W0:Y:S01]  /*0000*/  LDC R1, c[0x0][0x37c] ;  /* 0x0000df00ff017b82 */ /* 0x000e220000000800 */
[----:B------:R-:W1:Y:S01]  /*0010*/  S2R R0, SR_TID.X ;  /* 0x0000000000007919 */ /* 0x000e620000002100 */
[----:B------:R-:W2:Y:S01]  /*0020*/  LDCU UR4, c[0x0][0x2f8] ;  /* 0x00005f00ff0477ac */ /* 0x000ea20008000800 */
[----:B0-----:R-:W-:Y:S01]  /*0030*/  VIADD R1, R1, 0xfffffff8 ;  /* 0xfffffff801017836 */ /* 0x001fe20000000000 */
[----:B------:R-:W0:Y:S04]  /*0040*/  LDCU UR5, c[0x0][0x2fc] ;  /* 0x00005f80ff0577ac */ /* 0x000e280008000800 */
[----:B--2---:R-:W-:-:S05]  /*0050*/  IADD3 R6, P1, PT, R1, UR4, RZ ;  /* 0x0000000401067c10 */ /* 0x004fca000ff3e0ff */
[----:B0-----:R-:W-:Y:S01]  /*0060*/  IMAD.X R7, RZ, RZ, UR5, P1 ;  /* 0x00000005ff077e24 */ /* 0x001fe200088e06ff */
[----:B-1----:R-:W-:-:S13]  /*0070*/  ISETP.NE.AND P0, PT, R0, RZ, PT ;  /* 0x000000ff0000720c */ /* 0x002fda0003f05270 */
[----:B------:R-:W-:Y:S05]  /*0080*/  @P0 EXIT ;  /* 0x000000000000094d */ /* 0x000fea0003800000 */
[----:B------:R-:W0:Y:S01]  /*0090*/  LDC R8, c[0x0][0x360] ;  /* 0x0000d800ff087b82 */ /* 0x000e220000000800 */
[----:B------:R-:W-:Y:S01]  /*00a0*/  MOV R0, 0x0 ;  /* 0x0000000000007802 */ /* 0x000fe20000000f00 */
[----:B------:R-:W1:Y:S06]  /*00b0*/  LDCU.64 UR4, c[0x4][0x8] ;  /* 0x01000100ff0477ac */ /* 0x000e6c0008000a00 */
[----:B------:R2:W3:Y:S01]  /*00c0*/  LDC.64 R2, c[0x4][R0] ;  /* 0x0100000000027b82 */ /* 0x0004e20000000a00 */
[----:B-1----:R-:W-:Y:S02]  /*00d0*/  IMAD.U32 R4, RZ, RZ, UR4 ;  /* 0x00000004ff047e24 */ /* 0x002fe4000f8e00ff */
[----:B------:R-:W-:Y:S01]  /*00e0*/  IMAD.U32 R5, RZ, RZ, UR5 ;  /* 0x00000005ff057e24 */ /* 0x000fe2000f8e00ff */
[----:B0-----:R2:W-:Y:S06]  /*00f0*/  STL [R1], R8 ;  /* 0x0000000801007387 */ /* 0x0015ec0000100800 */
[----:B------:R-:W-:-:S07]  /*0100*/  LEPC R20, `(.L_x_0) ;  /* 0x000000001014794e */ /* 0x000fce0000000000 */
[----:B--23--:R-:W-:Y:S05]  /*0110*/  CALL.ABS.NOINC R2 ;  /* 0x0000000002007343 */ /* 0x00cfea0003c00000 */
.L_x_0:
[----:B------:R-:W-:Y:S05]  /*0120*/  EXIT ;  /* 0x000000000000794d */ /* 0x000fea0003800000 */
.L_x_1:
[----:B------:R-:W-:-:S00]  /*0130*/  BRA `(.L_x_1) ;  /* 0xfffffffc00fc7947 */ /* 0x000fc0000383ffff */
[----:B------:R-:W-:-:S00]  /*0140*/  NOP ;  /* 0x0000000000007918 */ /* 0x000fc00000000000 */
        /* <DEDUP_REMOVED lines=11> */
.L_x_2:


//--------------------- .nv.global.init           --------------------------
	.section	.nv.global.init,"aw",@progbits
.nv.global.init:
	.type		$str,@object
	.size		$str,(.L_0 - $str)
$str:
        /*0000*/ 	.byte	0x25, 0x64, 0x00
.L_0:


//--------------------- .nv.shared.reserved.0     --------------------------
	.section	.nv.shared.reserved.0,"aw",@nobits
	.weak		__nv_reservedSMEM_offset_0_alias
	.size		__nv_reservedSMEM_offset_0_alias, 0, 64
	.other		__nv_reservedSMEM_offset_0_alias,@"STO_CUDA_RESERVED_SHARED STV_DEFAULT"
__nv_reservedSMEM_offset_0_alias:
	.zero		0
	.zero		64


//--------------------- .nv.constant0._Z7dkernelv --------------------------
	.section	.nv.constant0._Z7dkernelv,"a",@progbits
	.sectionflags	@""
	.align	4
.nv.constant0._Z7dkernelv:
	.zero		896


//--------------------- SYMBOLS --------------------------

	.type		.nv.reservedSmem.offset0,@object
	.size		.nv.reservedSmem.offset0,0x4
	.type		vprintf,@function
